	.headerflags	@"EF_CUDA_TEXMODE_UNIFIED EF_CUDA_64BIT_ADDRESS EF_CUDA_SM89 EF_CUDA_VIRTUAL_SM(EF_CUDA_SM89)"
	.elftype	@"ET_EXEC"


//--------------------- .nv.info                  --------------------------
	.section	.nv.info,"",@"SHT_CUDA_INFO"
	.align	4


	//----- nvinfo : EIATTR_REGCOUNT
	.align		4
        /*0000*/ 	.byte	0x04, 0x2f
        /*0002*/ 	.short	(.L_1 - .L_0)
	.align		4
.L_0:
        /*0004*/ 	.word	index@(triton__0d1d2de)
        /*0008*/ 	.word	0x00000010


	//----- nvinfo : EIATTR_MAX_STACK_SIZE
	.align		4
.L_1:
        /*000c*/ 	.byte	0x04, 0x23
        /*000e*/ 	.short	(.L_3 - .L_2)
	.align		4
.L_2:
        /*0010*/ 	.word	index@(triton__0d1d2de)
        /*0014*/ 	.word	0x00000000


	//----- nvinfo : EIATTR_MIN_STACK_SIZE
	.align		4
.L_3:
        /*0018*/ 	.byte	0x04, 0x12
        /*001a*/ 	.short	(.L_5 - .L_4)
	.align		4
.L_4:
        /*001c*/ 	.word	index@(triton__0d1d2de)
        /*0020*/ 	.word	0x00000000


	//----- nvinfo : EIATTR_FRAME_SIZE
	.align		4
.L_5:
        /*0024*/ 	.byte	0x04, 0x11
        /*0026*/ 	.short	(.L_7 - .L_6)
	.align		4
.L_6:
        /*0028*/ 	.word	index@(triton__0d1d2de)
        /*002c*/ 	.word	0x00000000
.L_7:


//--------------------- .nv.info.triton__0d1d2de  --------------------------
	.section	.nv.info.triton__0d1d2de,"",@"SHT_CUDA_INFO"
	.align	4


	//----- nvinfo : EIATTR_CUDA_API_VERSION
	.align		4
        /*0000*/ 	.byte	0x04, 0x37
        /*0002*/ 	.short	(.L_9 - .L_8)
.L_8:
        /*0004*/ 	.word	0x0000007b


	//----- nvinfo : EIATTR_PARAM_CBANK
	.align		4
.L_9:
        /*0008*/ 	.byte	0x04, 0x0a
        /*000a*/ 	.short	(.L_11 - .L_10)
	.align		4
.L_10:
        /*000c*/ 	.word	index@(.nv.constant0.triton__0d1d2de)
        /*0010*/ 	.short	0x0160
        /*0012*/ 	.short	0x0014


	//----- nvinfo : EIATTR_CBANK_PARAM_SIZE
	.align		4
.L_11:
        /*0014*/ 	.byte	0x03, 0x19
        /*0016*/ 	.short	0x0014


	//----- nvinfo : EIATTR_KPARAM_INFO
	.align		4
        /*0018*/ 	.byte	0x04, 0x17
        /*001a*/ 	.short	(.L_13 - .L_12)
.L_12:
        /*001c*/ 	.word	0x00000000
        /*0020*/ 	.short	0x0002
        /*0022*/ 	.short	0x0010
        /*0024*/ 	.byte	0x00, 0xf0, 0x11, 0x00


	//----- nvinfo : EIATTR_KPARAM_INFO
	.align		4
.L_13:
        /*0028*/ 	.byte	0x04, 0x17
        /*002a*/ 	.short	(.L_15 - .L_14)
.L_14:
        /*002c*/ 	.word	0x00000000
        /*0030*/ 	.short	0x0001
        /*0032*/ 	.short	0x0008
        /*0034*/ 	.byte	0x00, 0xf0, 0x21, 0x00


	//----- nvinfo : EIATTR_KPARAM_INFO
	.align		4
.L_15:
        /*0038*/ 	.byte	0x04, 0x17
        /*003a*/ 	.short	(.L_17 - .L_16)
.L_16:
        /*003c*/ 	.word	0x00000000
        /*0040*/ 	.short	0x0000
        /*0042*/ 	.short	0x0000
        /*0044*/ 	.byte	0x00, 0xf0, 0x21, 0x00


	//----- nvinfo : EIATTR_MAXREG_COUNT
	.align		4
.L_17:
        /*0048*/ 	.byte	0x03, 0x1b
        /*004a*/ 	.short	0x00ff


	//----- nvinfo : EIATTR_EXIT_INSTR_OFFSETS
	.align		4
        /*004c*/ 	.byte	0x04, 0x1c
        /*004e*/ 	.short	(.L_19 - .L_18)


	//   ....[0]....
.L_18:
        /*0050*/ 	.word	0x00000300


	//----- nvinfo : EIATTR_MAX_THREADS
	.align		4
.L_19:
        /*0054*/ 	.byte	0x04, 0x05
        /*0056*/ 	.short	(.L_21 - .L_20)
.L_20:
        /*0058*/ 	.word	0x00000080
        /*005c*/ 	.word	0x00000001
        /*0060*/ 	.word	0x00000001
.L_21:


//--------------------- .nv.rel.action            --------------------------
	.section	.nv.rel.action,"",@"SHT_CUDA_RELOCINFO"
	.align	8
	.sectionentsize	8
        /*0000*/ 	.byte	0x73, 0x00, 0x00, 0x00, 0x00, 0x00, 0x00, 0x00, 0x00, 0x00, 0x00, 0x11, 0x25, 0x00, 0x05, 0x36


//--------------------- .nv.constant0.triton__0d1d2de --------------------------
	.section	.nv.constant0.triton__0d1d2de,"a",@progbits
	.align	4
.nv.constant0.triton__0d1d2de:
	.zero		372


//--------------------- .text.triton__0d1d2de     --------------------------
	.section	.text.triton__0d1d2de,"ax",@progbits
	.sectioninfo	@"SHI_REGISTERS=16"
	.align	128
        .global         triton__0d1d2de
        .type           triton__0d1d2de,@function
        .size           triton__0d1d2de,(.L_x_1 - triton__0d1d2de)
        .other          triton__0d1d2de,@"STO_CUDA_ENTRY STV_DEFAULT"
triton__0d1d2de:
.text.triton__0d1d2de:
[----:B------:R-:W-:-:S02]  /*0000*/  IMAD.MOV.U32 R1, RZ, RZ, c[0x0][0x28] ;  /* 0x00000a00ff017624 */ /* 0x000fc400078e00ff */
[----:B------:R-:W0:Y:S01]  /*0010*/  S2R R0, SR_TID.X ;  /* 0x0000000000007919 */ /* 0x000e220000002100 */
[----:B------:R-:W-:-:S03]  /*0020*/  ULDC.64 UR4, c[0x0][0x118] ;  /* 0x0000460000047ab9 */ /* 0x000fc60000000a00 */
[----:B------:R-:W1:Y:S01]  /*0030*/  S2R R5, SR_CTAID.X ;  /* 0x0000000000057919 */ /* 0x000e620000002500 */
[----:B0-----:R-:W-:Y:S01]  /*0040*/  IMAD.SHL.U32 R0, R0, 0x8, RZ ;  /* 0x0000000800007824 */ /* 0x001fe200078e00ff */
[----:B-1----:R-:W-:-:S04]  /*0050*/  SHF.R.S32.HI R3, RZ, 0x15, R5 ;  /* 0x00000015ff037819 */ /* 0x002fc80000011405 */
[----:B------:R-:W-:Y:S02]  /*0060*/  LOP3.LUT R0, R0, 0x3f8, RZ, 0xc0, !PT ;  /* 0x000003f800007812 */ /* 0x000fe400078ec0ff */
[----:B------:R-:W-:-:S03]  /*0070*/  SGXT R3, R3, 0x1 ;  /* 0x000000010303781a */ /* 0x000fc60000000200 */
[----:B------:R-:W-:-:S05]  /*0080*/  IMAD R0, R5, 0x400, R0 ;  /* 0x0000040005007824 */ /* 0x000fca00078e0200 */
[CC--:B------:R-:W-:Y:S02]  /*0090*/  LEA.HI R2, R3.reuse, R0.reuse, RZ, 0x8 ;  /* 0x0000000003027211 */ /* 0x0c0fe400078f40ff */
[----:B------:R-:W-:Y:S02]  /*00a0*/  LEA.HI R3, R3, R0, RZ, 0x13 ;  /* 0x0000000003037211 */ /* 0x000fe400078f98ff */
[--C-:B------:R-:W-:Y:S02]  /*00b0*/  SHF.R.S32.HI R4, RZ, 0x8, R2.reuse ;  /* 0x00000008ff047819 */ /* 0x100fe40000011402 */
[----:B------:R-:W-:Y:S02]  /*00c0*/  SHF.R.S32.HI R5, RZ, 0x1f, R2 ;  /* 0x0000001fff057819 */ /* 0x000fe40000011402 */
[----:B------:R-:W-:Y:S02]  /*00d0*/  SHF.R.S32.HI R3, RZ, 0x13, R3 ;  /* 0x00000013ff037819 */ /* 0x000fe40000011403 */
[----:B------:R-:W-:-:S03]  /*00e0*/  LEA.HI R5, R5, R4, RZ, 0xa ;  /* 0x0000000405057211 */ /* 0x000fc600078f50ff */
[----:B------:R-:W-:Y:S01]  /*00f0*/  IMAD.SHL.U32 R3, R3, 0x400, RZ ;  /* 0x0000040003037824 */ /* 0x000fe200078e00ff */
[----:B------:R-:W-:Y:S02]  /*0100*/  LOP3.LUT R7, R5, 0xffc00, RZ, 0xc0, !PT ;  /* 0x000ffc0005077812 */ /* 0x000fe400078ec0ff */
[----:B------:R-:W-:-:S03]  /*0110*/  LOP3.LUT R5, R2, 0xffffff00, RZ, 0xc0, !PT ;  /* 0xffffff0002057812 */ /* 0x000fc600078ec0ff */
[----:B------:R-:W-:Y:S01]  /*0120*/  IMAD.IADD R7, R4, 0x1, -R7 ;  /* 0x0000000104077824 */ /* 0x000fe200078e0a07 */
[----:B------:R-:W-:Y:S01]  /*0130*/  SHF.R.S32.HI R4, RZ, 0x1f, R3 ;  /* 0x0000001fff047819 */ /* 0x000fe20000011403 */
[----:B------:R-:W-:Y:S02]  /*0140*/  IMAD.IADD R2, R0, 0x1, -R5 ;  /* 0x0000000100027824 */ /* 0x000fe400078e0a05 */
[----:B------:R-:W-:-:S03]  /*0150*/  IMAD.SHL.U32 R7, R7, 0x1000, RZ ;  /* 0x0000100007077824 */ /* 0x000fc600078e00ff */
[----:B------:R-:W-:Y:S02]  /*0160*/  SHF.R.S32.HI R5, RZ, 0x1f, R2 ;  /* 0x0000001fff057819 */ /* 0x000fe40000011402 */
[----:B------:R-:W-:Y:S02]  /*0170*/  IADD3 R2, P0, P1, R7, R2, R3 ;  /* 0x0000000207027210 */ /* 0x000fe4000791e003 */
[----:B------:R-:W-:-:S04]  /*0180*/  SHF.R.S32.HI R7, RZ, 0x1f, R7 ;  /* 0x0000001fff077819 */ /* 0x000fc80000011407 */
[----:B------:R-:W-:Y:S02]  /*0190*/  IADD3.X R5, R7, R5, R4, P0, P1 ;  /* 0x0000000507057210 */ /* 0x000fe400007e2404 */
[----:B------:R-:W-:-:S04]  /*01a0*/  LEA R4, P0, R2, c[0x0][0x160], 0x1 ;  /* 0x0000580002047a11 */ /* 0x000fc800078008ff */
[----:B------:R-:W-:-:S06]  /*01b0*/  LEA.HI.X R5, R2, c[0x0][0x164], R5, 0x1, P0 ;  /* 0x0000590002057a11 */ /* 0x000fcc00000f0c05 */
[----:B------:R-:W2:Y:S01]  /*01c0*/  LDG.E.EL.128 R4, [R4.64+0x400] ;  /* 0x0004000404047981 */ /* 0x000ea2000c2e1d00 */
[----:B------:R-:W-:Y:S01]  /*01d0*/  IMAD.MOV.U32 R13, RZ, RZ, 0x2 ;  /* 0x00000002ff0d7424 */ /* 0x000fe200078e00ff */
[----:B--2---:R-:W-:Y:S01]  /*01e0*/  PRMT R2, R4, 0x7632, R2 ;  /* 0x0000763204027816 */ /* 0x004fe20000000002 */
[----:B------:R-:W-:Y:S01]  /*01f0*/  IMAD.U32 R11, R6, 0x10000, RZ ;  /* 0x00010000060b7824 */ /* 0x000fe200078e00ff */
[C---:B------:R-:W-:Y:S01]  /*0200*/  PRMT R3, R5.reuse, 0x7632, R3 ;  /* 0x0000763205037816 */ /* 0x040fe20000000003 */
[----:B------:R-:W-:Y:S01]  /*0210*/  IMAD.U32 R9, R4, 0x10000, RZ ;  /* 0x0001000004097824 */ /* 0x000fe200078e00ff */
[----:B------:R-:W-:Y:S01]  /*0220*/  PRMT R8, R6, 0x7632, R8 ;  /* 0x0000763206087816 */ /* 0x000fe20000000008 */
[----:B------:R-:W-:Y:S01]  /*0230*/  IMAD.U32 R10, R5, 0x10000, RZ ;  /* 0x00010000050a7824 */ /* 0x000fe200078e00ff */
[----:B------:R-:W-:Y:S01]  /*0240*/  PRMT R6, R7, 0x7632, R6 ;  /* 0x0000763207067816 */ /* 0x000fe20000000006 */
[----:B------:R-:W-:Y:S02]  /*0250*/  IMAD.U32 R2, R2, 0x10000, RZ ;  /* 0x0001000002027824 */ /* 0x000fe400078e00ff */
[----:B------:R-:W-:-:S02]  /*0260*/  IMAD.U32 R3, R3, 0x10000, RZ ;  /* 0x0001000003037824 */ /* 0x000fc400078e00ff */
[----:B------:R-:W-:Y:S01]  /*0270*/  IMAD.U32 R7, R7, 0x10000, RZ ;  /* 0x0001000007077824 */ /* 0x000fe200078e00ff */
[----:B------:R-:W-:Y:S01]  /*0280*/  F2FP.BF16.F32.PACK_AB R4, R2, R9 ;  /* 0x000000090204723e */ /* 0x000fe200000010ff */
[----:B------:R-:W-:Y:S01]  /*0290*/  IMAD.U32 R8, R8, 0x10000, RZ ;  /* 0x0001000008087824 */ /* 0x000fe200078e00ff */
[----:B------:R-:W-:Y:S01]  /*02a0*/  F2FP.BF16.F32.PACK_AB R5, R3, R10 ;  /* 0x0000000a0305723e */ /* 0x000fe200000010ff */
[----:B------:R-:W-:Y:S02]  /*02b0*/  IMAD.U32 R12, R6, 0x10000, RZ ;  /* 0x00010000060c7824 */ /* 0x000fe400078e00ff */
[----:B------:R-:W-:Y:S01]  /*02c0*/  IMAD.WIDE R2, R0, R13, c[0x0][0x168] ;  /* 0x00005a0000027625 */ /* 0x000fe200078e020d */
[----:B------:R-:W-:Y:S02]  /*02d0*/  F2FP.BF16.F32.PACK_AB R6, R8, R11 ;  /* 0x0000000b0806723e */ /* 0x000fe400000010ff */
[----:B------:R-:W-:-:S05]  /*02e0*/  F2FP.BF16.F32.PACK_AB R7, R12, R7 ;  /* 0x000000070c07723e */ /* 0x000fca00000010ff */
[----:B------:R-:W-:Y:S01]  /*02f0*/  STG.E.128 [R2.64], R4 ;  /* 0x0000000402007986 */ /* 0x000fe2000c101d04 */
[----:B------:R-:W-:Y:S05]  /*0300*/  EXIT ;  /* 0x000000000000794d */ /* 0x000fea0003800000 */
.L_x_0:
[----:B------:R-:W-:-:S00]  /*0310*/  BRA `(.L_x_0) ;  /* 0xfffffff000007947 */ /* 0x000fc0000383ffff */
[----:B------:R-:W-:-:S00]  /*0320*/  NOP ;  /* 0x0000000000007918 */ /* 0x000fc00000000000 */
        /* <DEDUP_REMOVED lines=13> */
.L_x_1:
